//
// Generated by NVIDIA NVVM Compiler
//
// Compiler Build ID: CL-36424714
// Cuda compilation tools, release 13.0, V13.0.88
// Based on NVVM 20.0.0
//

.version 9.0
.target sm_100
.address_size 64

	// .globl	_Z11GPUFunctioni
.extern .func  (.param .b32 func_retval0) vprintf
(
	.param .b64 vprintf_param_0,
	.param .b64 vprintf_param_1
)
;
.global .align 1 .b8 $str[26] = {72, 101, 108, 108, 111, 32, 119, 111, 114, 108, 100, 32, 102, 114, 111, 109, 32, 71, 80, 85, 32, 37, 100, 46, 10};

.visible .entry _Z11GPUFunctioni(
	.param .u32 _Z11GPUFunctioni_param_0
)
{
	.local .align 8 .b8 	__local_depot0[8];
	.reg .b64 	%SP;
	.reg .b64 	%SPL;
	.reg .b32 	%r<4>;
	.reg .b64 	%rd<5>;

	mov.u64 	%SPL, __local_depot0;
	cvta.local.u64 	%SP, %SPL;
	ld.param.u32 	%r1, [_Z11GPUFunctioni_param_0];
	add.u64 	%rd1, %SP, 0;
	add.u64 	%rd2, %SPL, 0;
	st.local.u32 	[%rd2], %r1;
	mov.u64 	%rd3, $str;
	cvta.global.u64 	%rd4, %rd3;
	{ // callseq 0, 0
	.param .b64 param0;
	st.param.b64 	[param0], %rd4;
	.param .b64 param1;
	st.param.b64 	[param1], %rd1;
	.param .b32 retval0;
	call.uni (retval0), 
	vprintf, 
	(
	param0, 
	param1
	);
	ld.param.b32 	%r2, [retval0];
	} // callseq 0
	ret;

}


// ===== COMPILED SASS (sm_100) =====

	.target	sm_100

	.elftype	@"ET_EXEC"


//--------------------- .note.nv.tkinfo           --------------------------
	.section	.note.nv.tkinfo,"",@"SHT_NOTE"
	.sectionflags	@"SHF_NOTE_NV_TKINFO"
	.tkinfo
        /*0018*/ 	.word	0x00000002
        /*0030*/ 	.string	""
        /*0030*/ 	.string	"ptxas"
        /*0030*/ 	.string	"Cuda compilation tools, release 13.0, V13.0.88"
        /*0030*/ 	.string	"Build cuda_13.0.r13.0/compiler.36424714_0"
        /*0030*/ 	.string	"-arch sm_100 -m 64 "



//--------------------- .note.nv.cuinfo           --------------------------
	.section	.note.nv.cuinfo,"",@"SHT_NOTE"
	.sectionflags	@"SHF_NOTE_NV_CUINFO"
        /*0018*/ 	.short	0x0002
        /*001a*/ 	.short	0x0064
        /*001c*/ 	.short	0x0082
	.zero		2


//--------------------- .nv.info                  --------------------------
	.section	.nv.info,"",@"SHT_CUDA_INFO"
	.align	4


	//----- nvinfo : EIATTR_REGCOUNT
	.align		4
        /*0000*/ 	.byte	0x04, 0x2f
        /*0002*/ 	.short	(.L_2 - .L_1)
	.align		4
.L_1:
        /*0004*/ 	.word	index@(_Z11GPUFunctioni)
        /*0008*/ 	.word	0x00000018


	//----- nvinfo : EIATTR_FRAME_SIZE
	.align		4
.L_2:
        /*000c*/ 	.byte	0x04, 0x11
        /*000e*/ 	.short	(.L_4 - .L_3)
	.align		4
.L_3:
        /*0010*/ 	.word	index@(_Z11GPUFunctioni)
        /*0014*/ 	.word	0x00000008


	//----- nvinfo : EIATTR_MIN_STACK_SIZE
	.align		4
.L_4:
        /*0018*/ 	.byte	0x04, 0x12
        /*001a*/ 	.short	(.L_6 - .L_5)
	.align		4
.L_5:
        /*001c*/ 	.word	index@(_Z11GPUFunctioni)
        /*0020*/ 	.word	0x00000008
.L_6:


//--------------------- .nv.compat                --------------------------
	.section	.nv.compat,"",@"SHT_CUDA_COMPAT_INFO"
	.align	4
        /*0000*/ 	.byte	0x02, 0x09, 0x00, 0x00, 0x02, 0x02, 0x01, 0x00, 0x02, 0x05, 0x05, 0x00, 0x03, 0x07, 0x01, 0x01
        /*0010*/ 	.byte	0x02, 0x03, 0x00, 0x00, 0x02, 0x06, 0x01, 0x00, 0x04, 0x0b, 0x08, 0x00, 0x09, 0x00, 0x00, 0x00
        /*0020*/ 	.byte	0x00, 0x00, 0x00, 0x00


//--------------------- .nv.info._Z11GPUFunctioni --------------------------
	.section	.nv.info._Z11GPUFunctioni,"",@"SHT_CUDA_INFO"
	.sectionflags	@""
	.align	4


	//----- nvinfo : EIATTR_CUDA_API_VERSION
	.align		4
        /*0000*/ 	.byte	0x04, 0x37
        /*0002*/ 	.short	(.L_8 - .L_7)
.L_7:
        /*0004*/ 	.word	0x00000082


	//----- nvinfo : EIATTR_KPARAM_INFO
	.align		4
.L_8:
        /*0008*/ 	.byte	0x04, 0x17
        /*000a*/ 	.short	(.L_10 - .L_9)
.L_9:
        /*000c*/ 	.word	0x00000000
        /*0010*/ 	.short	0x0000
        /*0012*/ 	.short	0x0000
        /*0014*/ 	.byte	0x00, 0xf0, 0x11, 0x00


	//----- nvinfo : EIATTR_SPARSE_MMA_MASK
	.align		4
.L_10:
        /*0018*/ 	.byte	0x03, 0x50
        /*001a*/ 	.short	0x0000


	//----- nvinfo : EIATTR_MAXREG_COUNT
	.align		4
        /*001c*/ 	.byte	0x03, 0x1b
        /*001e*/ 	.short	0x00ff


	//----- nvinfo : EIATTR_EXTERNS
	.align		4
        /*0020*/ 	.byte	0x04, 0x0f
        /*0022*/ 	.short	(.L_12 - .L_11)


	//   ....[0]....
	.align		4
.L_11:
        /*0024*/ 	.word	index@(vprintf)


	//----- nvinfo : EIATTR_MERCURY_ISA_VERSION
	.align		4
.L_12:
        /*0028*/ 	.byte	0x03, 0x5f
        /*002a*/ 	.short	0x0101


	//----- nvinfo : EIATTR_VRC_CTA_INIT_COUNT
	.align		4
        /*002c*/ 	.byte	0x02, 0x4a
	.zero		1
	.zero		1


	//----- nvinfo : EIATTR_SYSCALL_OFFSETS
	.align		4
        /*0030*/ 	.byte	0x04, 0x46
        /*0032*/ 	.short	(.L_14 - .L_13)


	//   ....[0]....
.L_13:
        /*0034*/ 	.word	0x000000e0


	//----- nvinfo : EIATTR_EXIT_INSTR_OFFSETS
	.align		4
.L_14:
        /*0038*/ 	.byte	0x04, 0x1c
        /*003a*/ 	.short	(.L_16 - .L_15)


	//   ....[0]....
.L_15:
        /*003c*/ 	.word	0x000000f0


	//----- nvinfo : EIATTR_CBANK_PARAM_SIZE
	.align		4
.L_16:
        /*0040*/ 	.byte	0x03, 0x19
        /*0042*/ 	.short	0x0004


	//----- nvinfo : EIATTR_PARAM_CBANK
	.align		4
        /*0044*/ 	.byte	0x04, 0x0a
        /*0046*/ 	.short	(.L_18 - .L_17)
	.align		4
.L_17:
        /*0048*/ 	.word	index@(.nv.constant0._Z11GPUFunctioni)
        /*004c*/ 	.short	0x0380
        /*004e*/ 	.short	0x0004


	//----- nvinfo : EIATTR_SW_WAR
	.align		4
.L_18:
        /*0050*/ 	.byte	0x04, 0x36
        /*0052*/ 	.short	(.L_20 - .L_19)
.L_19:
        /*0054*/ 	.word	0x00000008
.L_20:


//--------------------- .nv.callgraph             --------------------------
	.section	.nv.callgraph,"",@"SHT_CUDA_CALLGRAPH"
	.align	4
	.sectionentsize	8
	.align		4
        /*0000*/ 	.word	0x00000000
	.align		4
        /*0004*/ 	.word	0xffffffff
	.align		4
        /*0008*/ 	.word	index@(_Z11GPUFunctioni)
	.align		4
        /*000c*/ 	.word	index@(vprintf)
	.align		4
        /*0010*/ 	.word	0x00000000
	.align		4
        /*0014*/ 	.word	0xfffffffe
	.align		4
        /*0018*/ 	.word	0x00000000
	.align		4
        /*001c*/ 	.word	0xfffffffd
	.align		4
        /*0020*/ 	.word	0x00000000
	.align		4
        /*0024*/ 	.word	0xfffffffc


//--------------------- .nv.constant4             --------------------------
	.section	.nv.constant4,"a",@progbits
	.align	8
	.align		8
.nv.constant4:
        /*0000*/ 	.dword	vprintf
	.align		8
        /*0008*/ 	.dword	$str


//--------------------- .text._Z11GPUFunctioni    --------------------------
	.section	.text._Z11GPUFunctioni,"ax",@progbits
	.align	128
        .global         _Z11GPUFunctioni
        .type           _Z11GPUFunctioni,@function
        .size           _Z11GPUFunctioni,(.L_x_2 - _Z11GPUFunctioni)
        .other          _Z11GPUFunctioni,@"STO_CUDA_ENTRY STV_DEFAULT"
_Z11GPUFunctioni:
.text._Z11GPUFunctioni:
[----:B------:R-:W0:Y:S08]  /*0000*/  LDC R1, c[0x0][0x37c] ;  /* 0x0000df00ff017b82 */ /* 0x000e300000000800 */
[----:B------:R-:W1:Y:S01]  /*0010*/  LDC R8, c[0x0][0x380] ;  /* 0x0000e000ff087b82 */ /* 0x000e620000000800 */
[----:B0-----:R-:W-:Y:S01]  /*0020*/  VIADD R1, R1, 0xfffffff8 ;  /* 0xfffffff801017836 */ /* 0x001fe20000000000 */
[----:B------:R-:W-:Y:S01]  /*0030*/  MOV R0, 0x0 ;  /* 0x0000000000007802 */ /* 0x000fe20000000f00 */
[----:B------:R-:W0:Y:S01]  /*0040*/  LDCU UR4, c[0x0][0x2f8] ;  /* 0x00005f00ff0477ac */ /* 0x000e220008000800 */
[----:B------:R-:W2:Y:S04]  /*0050*/  LDCU.64 UR6, c[0x4][0x8] ;  /* 0x01000100ff0677ac */ /* 0x000ea80008000a00 */
[----:B------:R3:W4:Y:S01]  /*0060*/  LDC.64 R2, c[0x4][R0] ;  /* 0x0100000000027b82 */ /* 0x0007220000000a00 */
[----:B------:R-:W5:Y:S01]  /*0070*/  LDCU UR5, c[0x0][0x2fc] ;  /* 0x00005f80ff0577ac */ /* 0x000f620008000800 */
[----:B0-----:R-:W-:Y:S01]  /*0080*/  IADD3 R6, P0, PT, R1, UR4, RZ ;  /* 0x0000000401067c10 */ /* 0x001fe2000ff1e0ff */
[----:B-1----:R3:W-:Y:S01]  /*0090*/  STL [R1], R8 ;  /* 0x0000000801007387 */ /* 0x0027e20000100800 */
[----:B--2---:R-:W-:Y:S01]  /*00a0*/  IMAD.U32 R4, RZ, RZ, UR6 ;  /* 0x00000006ff047e24 */ /* 0x004fe2000f8e00ff */
[----:B------:R-:W-:-:S02]  /*00b0*/  MOV R5, UR7 ;  /* 0x0000000700057c02 */ /* 0x000fc40008000f00 */
[----:B-----5:R-:W-:-:S08]  /*00c0*/  IMAD.X R7, RZ, RZ, UR5, P0 ;  /* 0x00000005ff077e24 */ /* 0x020fd000080e06ff */
[----:B------:R-:W-:-:S07]  /*00d0*/  LEPC R20, `(.L_x_0) ;  /* 0x000000001014794e */ /* 0x000fce0000000000 */
[----:B---34-:R-:W-:Y:S05]  /*00e0*/  CALL.ABS.NOINC R2 ;  /* 0x0000000002007343 */ /* 0x018fea0003c00000 */
.L_x_0:
[----:B------:R-:W-:Y:S05]  /*00f0*/  EXIT ;  /* 0x000000000000794d */ /* 0x000fea0003800000 */
.L_x_1:
[----:B------:R-:W-:-:S00]  /*0100*/  BRA `(.L_x_1) ;  /* 0xfffffffc00fc7947 */ /* 0x000fc0000383ffff */
[----:B------:R-:W-:-:S00]  /*0110*/  NOP ;  /* 0x0000000000007918 */ /* 0x000fc00000000000 */
        /* <DEDUP_REMOVED lines=14> */
.L_x_2:


//--------------------- .nv.global.init           --------------------------
	.section	.nv.global.init,"aw",@progbits
.nv.global.init:
	.type		$str,@object
	.size		$str,(.L_0 - $str)
$str:
        /*0000*/ 	.byte	0x48, 0x65, 0x6c, 0x6c, 0x6f, 0x20, 0x77, 0x6f, 0x72, 0x6c, 0x64, 0x20, 0x66, 0x72, 0x6f, 0x6d
        /*0010*/ 	.byte	0x20, 0x47, 0x50, 0x55, 0x20, 0x25, 0x64, 0x2e, 0x0a, 0x00
.L_0:


//--------------------- .nv.shared.reserved.0     --------------------------
	.section	.nv.shared.reserved.0,"aw",@nobits
	.weak		__nv_reservedSMEM_offset_0_alias
	.size		__nv_reservedSMEM_offset_0_alias, 0, 64
	.other		__nv_reservedSMEM_offset_0_alias,@"STO_CUDA_RESERVED_SHARED STV_DEFAULT"
__nv_reservedSMEM_offset_0_alias:
	.zero		0
	.zero		64


//--------------------- .nv.constant0._Z11GPUFunctioni --------------------------
	.section	.nv.constant0._Z11GPUFunctioni,"a",@progbits
	.sectionflags	@""
	.align	4
.nv.constant0._Z11GPUFunctioni:
	.zero		900


//--------------------- SYMBOLS --------------------------

	.type		.nv.reservedSmem.offset0,@object
	.size		.nv.reservedSmem.offset0,0x4
	.type		vprintf,@function
